//
// Generated by NVIDIA NVVM Compiler
//
// Compiler Build ID: CL-36424714
// Cuda compilation tools, release 13.0, V13.0.88
// Based on NVVM 20.0.0
//

.version 9.0
.target sm_100
.address_size 64

	// .globl	_Z26kernel_standard_tiled_gemmP6__halfS0_S0_iiii
.extern .shared .align 16 .b8 shared_mem[];

.visible .entry _Z26kernel_standard_tiled_gemmP6__halfS0_S0_iiii(
	.param .u64 .ptr .align 1 _Z26kernel_standard_tiled_gemmP6__halfS0_S0_iiii_param_0,
	.param .u64 .ptr .align 1 _Z26kernel_standard_tiled_gemmP6__halfS0_S0_iiii_param_1,
	.param .u64 .ptr .align 1 _Z26kernel_standard_tiled_gemmP6__halfS0_S0_iiii_param_2,
	.param .u32 _Z26kernel_standard_tiled_gemmP6__halfS0_S0_iiii_param_3,
	.param .u32 _Z26kernel_standard_tiled_gemmP6__halfS0_S0_iiii_param_4,
	.param .u32 _Z26kernel_standard_tiled_gemmP6__halfS0_S0_iiii_param_5,
	.param .u32 _Z26kernel_standard_tiled_gemmP6__halfS0_S0_iiii_param_6
)
{
	.reg .pred 	%p<20>;
	.reg .b16 	%rs<4>;
	.reg .b32 	%r<94>;
	.reg .b32 	%f<82>;
	.reg .b64 	%rd<14>;

	ld.param.u64 	%rd4, [_Z26kernel_standard_tiled_gemmP6__halfS0_S0_iiii_param_1];
	ld.param.u64 	%rd5, [_Z26kernel_standard_tiled_gemmP6__halfS0_S0_iiii_param_2];
	ld.param.u32 	%r34, [_Z26kernel_standard_tiled_gemmP6__halfS0_S0_iiii_param_3];
	ld.param.u32 	%r35, [_Z26kernel_standard_tiled_gemmP6__halfS0_S0_iiii_param_4];
	ld.param.u32 	%r36, [_Z26kernel_standard_tiled_gemmP6__halfS0_S0_iiii_param_5];
	ld.param.u32 	%r37, [_Z26kernel_standard_tiled_gemmP6__halfS0_S0_iiii_param_6];
	mov.u32 	%r38, %ctaid.y;
	mov.u32 	%r1, %tid.y;
	mad.lo.s32 	%r2, %r37, %r38, %r1;
	mov.u32 	%r39, %ctaid.x;
	mov.u32 	%r3, %tid.x;
	mad.lo.s32 	%r4, %r37, %r39, %r3;
	add.s32 	%r40, %r36, %r37;
	add.s32 	%r41, %r40, -1;
	div.s32 	%r5, %r41, %r37;
	setp.lt.s32 	%p1, %r5, 1;
	mov.f32 	%f80, 0f00000000;
	@%p1 bra 	$L__BB0_19;
	mul.lo.s32 	%r43, %r37, %r37;
	shl.b32 	%r44, %r43, 2;
	mov.u32 	%r45, shared_mem;
	add.s32 	%r6, %r45, %r44;
	mul.lo.s32 	%r7, %r37, %r1;
	mul.lo.s32 	%r8, %r2, %r36;
	mul.lo.s32 	%r9, %r37, %r3;
	mul.lo.s32 	%r10, %r4, %r36;
	and.b32  	%r11, %r37, 7;
	and.b32  	%r12, %r37, 3;
	and.b32  	%r13, %r37, 2147483640;
	and.b32  	%r14, %r37, 1;
	neg.s32 	%r15, %r13;
	shl.b32 	%r46, %r3, 2;
	shl.b32 	%r47, %r37, 2;
	add.s32 	%r48, %r46, %r47;
	mad.lo.s32 	%r49, %r37, %r48, %r45;
	add.s32 	%r16, %r49, 16;
	cvta.to.global.u64 	%rd1, %rd4;
	cvta.to.global.u64 	%rd2, %rd5;
	mov.f32 	%f80, 0f00000000;
	mov.b32 	%r87, 0;
$L__BB0_2:
	setp.ge.s32 	%p2, %r2, %r34;
	mul.lo.s32 	%r18, %r87, %r37;
	add.s32 	%r50, %r18, %r3;
	setp.ge.u32 	%p3, %r50, %r36;
	mov.f32 	%f71, 0f00000000;
	or.pred  	%p4, %p2, %p3;
	@%p4 bra 	$L__BB0_4;
	add.s32 	%r51, %r50, %r8;
	mul.wide.s32 	%rd6, %r51, 2;
	add.s64 	%rd7, %rd1, %rd6;
	ld.global.u16 	%rs1, [%rd7];
	// begin inline asm
	{  cvt.f32.f16 %f71, %rs1;}

	// end inline asm
$L__BB0_4:
	setp.ge.s32 	%p5, %r4, %r35;
	add.s32 	%r52, %r7, %r3;
	shl.b32 	%r53, %r52, 2;
	mov.u32 	%r54, shared_mem;
	add.s32 	%r55, %r54, %r53;
	st.shared.f32 	[%r55], %f71;
	add.s32 	%r20, %r18, %r1;
	setp.ge.u32 	%p6, %r20, %r36;
	mov.f32 	%f72, 0f00000000;
	or.pred  	%p7, %p5, %p6;
	@%p7 bra 	$L__BB0_6;
	add.s32 	%r56, %r20, %r10;
	mul.wide.s32 	%rd8, %r56, 2;
	add.s64 	%rd9, %rd2, %rd8;
	ld.global.u16 	%rs2, [%rd9];
	// begin inline asm
	{  cvt.f32.f16 %f72, %rs2;}

	// end inline asm
$L__BB0_6:
	setp.lt.s32 	%p8, %r37, 1;
	add.s32 	%r57, %r9, %r1;
	shl.b32 	%r58, %r57, 2;
	add.s32 	%r59, %r6, %r58;
	st.shared.f32 	[%r59], %f72;
	bar.sync 	0;
	@%p8 bra 	$L__BB0_18;
	setp.lt.u32 	%p9, %r37, 8;
	mov.b32 	%r92, 0;
	@%p9 bra 	$L__BB0_10;
	shl.b32 	%r61, %r7, 2;
	add.s32 	%r63, %r61, %r54;
	add.s32 	%r89, %r63, 16;
	mov.u32 	%r88, %r16;
	mov.u32 	%r90, %r15;
$L__BB0_9:
	.pragma "nounroll";
	ld.shared.f32 	%f26, [%r89+-16];
	ld.shared.f32 	%f27, [%r88+-16];
	fma.rn.f32 	%f28, %f26, %f27, %f80;
	ld.shared.f32 	%f29, [%r89+-12];
	ld.shared.f32 	%f30, [%r88+-12];
	fma.rn.f32 	%f31, %f29, %f30, %f28;
	ld.shared.f32 	%f32, [%r89+-8];
	ld.shared.f32 	%f33, [%r88+-8];
	fma.rn.f32 	%f34, %f32, %f33, %f31;
	ld.shared.f32 	%f35, [%r89+-4];
	ld.shared.f32 	%f36, [%r88+-4];
	fma.rn.f32 	%f37, %f35, %f36, %f34;
	ld.shared.f32 	%f38, [%r89];
	ld.shared.f32 	%f39, [%r88];
	fma.rn.f32 	%f40, %f38, %f39, %f37;
	ld.shared.f32 	%f41, [%r89+4];
	ld.shared.f32 	%f42, [%r88+4];
	fma.rn.f32 	%f43, %f41, %f42, %f40;
	ld.shared.f32 	%f44, [%r89+8];
	ld.shared.f32 	%f45, [%r88+8];
	fma.rn.f32 	%f46, %f44, %f45, %f43;
	ld.shared.f32 	%f47, [%r89+12];
	ld.shared.f32 	%f48, [%r88+12];
	fma.rn.f32 	%f80, %f47, %f48, %f46;
	add.s32 	%r90, %r90, 8;
	add.s32 	%r89, %r89, 32;
	add.s32 	%r88, %r88, 32;
	setp.ne.s32 	%p10, %r90, 0;
	mov.u32 	%r92, %r13;
	@%p10 bra 	$L__BB0_9;
$L__BB0_10:
	setp.eq.s32 	%p11, %r11, 0;
	@%p11 bra 	$L__BB0_18;
	add.s32 	%r64, %r11, -1;
	setp.lt.u32 	%p12, %r64, 3;
	@%p12 bra 	$L__BB0_13;
	add.s32 	%r65, %r92, %r7;
	shl.b32 	%r66, %r65, 2;
	mov.u32 	%r67, shared_mem;
	add.s32 	%r68, %r67, %r66;
	ld.shared.f32 	%f50, [%r68];
	add.s32 	%r69, %r92, %r9;
	shl.b32 	%r70, %r69, 2;
	add.s32 	%r71, %r6, %r70;
	ld.shared.f32 	%f51, [%r71];
	fma.rn.f32 	%f52, %f50, %f51, %f80;
	ld.shared.f32 	%f53, [%r68+4];
	ld.shared.f32 	%f54, [%r71+4];
	fma.rn.f32 	%f55, %f53, %f54, %f52;
	ld.shared.f32 	%f56, [%r68+8];
	ld.shared.f32 	%f57, [%r71+8];
	fma.rn.f32 	%f58, %f56, %f57, %f55;
	ld.shared.f32 	%f59, [%r68+12];
	ld.shared.f32 	%f60, [%r71+12];
	fma.rn.f32 	%f80, %f59, %f60, %f58;
	add.s32 	%r92, %r92, 4;
$L__BB0_13:
	setp.eq.s32 	%p13, %r12, 0;
	@%p13 bra 	$L__BB0_18;
	setp.eq.s32 	%p14, %r12, 1;
	@%p14 bra 	$L__BB0_16;
	add.s32 	%r72, %r92, %r7;
	shl.b32 	%r73, %r72, 2;
	mov.u32 	%r74, shared_mem;
	add.s32 	%r75, %r74, %r73;
	ld.shared.f32 	%f62, [%r75];
	add.s32 	%r76, %r92, %r9;
	shl.b32 	%r77, %r76, 2;
	add.s32 	%r78, %r6, %r77;
	ld.shared.f32 	%f63, [%r78];
	fma.rn.f32 	%f64, %f62, %f63, %f80;
	ld.shared.f32 	%f65, [%r75+4];
	ld.shared.f32 	%f66, [%r78+4];
	fma.rn.f32 	%f80, %f65, %f66, %f64;
	add.s32 	%r92, %r92, 2;
$L__BB0_16:
	setp.eq.s32 	%p15, %r14, 0;
	@%p15 bra 	$L__BB0_18;
	add.s32 	%r79, %r92, %r7;
	shl.b32 	%r80, %r79, 2;
	mov.u32 	%r81, shared_mem;
	add.s32 	%r82, %r81, %r80;
	ld.shared.f32 	%f67, [%r82];
	add.s32 	%r83, %r92, %r9;
	shl.b32 	%r84, %r83, 2;
	add.s32 	%r85, %r6, %r84;
	ld.shared.f32 	%f68, [%r85];
	fma.rn.f32 	%f80, %f67, %f68, %f80;
$L__BB0_18:
	bar.sync 	0;
	add.s32 	%r87, %r87, %r37;
	setp.lt.s32 	%p16, %r87, %r5;
	@%p16 bra 	$L__BB0_2;
$L__BB0_19:
	setp.ge.s32 	%p17, %r2, %r34;
	setp.ge.s32 	%p18, %r4, %r35;
	or.pred  	%p19, %p17, %p18;
	@%p19 bra 	$L__BB0_21;
	ld.param.u64 	%rd13, [_Z26kernel_standard_tiled_gemmP6__halfS0_S0_iiii_param_0];
	mad.lo.s32 	%r86, %r2, %r35, %r4;
	// begin inline asm
	{  cvt.rn.f16.f32 %rs3, %f80;}

	// end inline asm
	cvta.to.global.u64 	%rd10, %rd13;
	mul.wide.s32 	%rd11, %r86, 2;
	add.s64 	%rd12, %rd10, %rd11;
	st.global.u16 	[%rd12], %rs3;
$L__BB0_21:
	ret;

}


// ===== COMPILED SASS (sm_100) =====

	.target	sm_100

	.elftype	@"ET_EXEC"


//--------------------- .note.nv.tkinfo           --------------------------
	.section	.note.nv.tkinfo,"",@"SHT_NOTE"
	.sectionflags	@"SHF_NOTE_NV_TKINFO"
	.tkinfo
        /*0018*/ 	.word	0x00000002
        /*0030*/ 	.string	""
        /*0030*/ 	.string	"ptxas"
        /*0030*/ 	.string	"Cuda compilation tools, release 13.0, V13.0.88"
        /*0030*/ 	.string	"Build cuda_13.0.r13.0/compiler.36424714_0"
        /*0030*/ 	.string	"-arch sm_100 -m 64 "



//--------------------- .note.nv.cuinfo           --------------------------
	.section	.note.nv.cuinfo,"",@"SHT_NOTE"
	.sectionflags	@"SHF_NOTE_NV_CUINFO"
        /*0018*/ 	.short	0x0002
        /*001a*/ 	.short	0x0064
        /*001c*/ 	.short	0x0082
	.zero		2


//--------------------- .nv.info                  --------------------------
	.section	.nv.info,"",@"SHT_CUDA_INFO"
	.align	4


	//----- nvinfo : EIATTR_REGCOUNT
	.align		4
        /*0000*/ 	.byte	0x04, 0x2f
        /*0002*/ 	.short	(.L_1 - .L_0)
	.align		4
.L_0:
        /*0004*/ 	.word	index@(_Z26kernel_standard_tiled_gemmP6__halfS0_S0_iiii)
        /*0008*/ 	.word	0x0000001d


	//----- nvinfo : EIATTR_FRAME_SIZE
	.align		4
.L_1:
        /*000c*/ 	.byte	0x04, 0x11
        /*000e*/ 	.short	(.L_3 - .L_2)
	.align		4
.L_2:
        /*0010*/ 	.word	index@(_Z26kernel_standard_tiled_gemmP6__halfS0_S0_iiii)
        /*0014*/ 	.word	0x00000000


	//----- nvinfo : EIATTR_MIN_STACK_SIZE
	.align		4
.L_3:
        /*0018*/ 	.byte	0x04, 0x12
        /*001a*/ 	.short	(.L_5 - .L_4)
	.align		4
.L_4:
        /*001c*/ 	.word	index@(_Z26kernel_standard_tiled_gemmP6__halfS0_S0_iiii)
        /*0020*/ 	.word	0x00000000
.L_5:


//--------------------- .nv.compat                --------------------------
	.section	.nv.compat,"",@"SHT_CUDA_COMPAT_INFO"
	.align	4
        /*0000*/ 	.byte	0x02, 0x09, 0x00, 0x00, 0x02, 0x02, 0x01, 0x00, 0x02, 0x05, 0x05, 0x00, 0x03, 0x07, 0x01, 0x01
        /*0010*/ 	.byte	0x02, 0x03, 0x00, 0x00, 0x02, 0x06, 0x01, 0x00, 0x04, 0x0b, 0x08, 0x00, 0x09, 0x00, 0x00, 0x00
        /*0020*/ 	.byte	0x00, 0x00, 0x00, 0x00


//--------------------- .nv.info._Z26kernel_standard_tiled_gemmP6__halfS0_S0_iiii --------------------------
	.section	.nv.info._Z26kernel_standard_tiled_gemmP6__halfS0_S0_iiii,"",@"SHT_CUDA_INFO"
	.sectionflags	@""
	.align	4


	//----- nvinfo : EIATTR_CUDA_API_VERSION
	.align		4
        /*0000*/ 	.byte	0x04, 0x37
        /*0002*/ 	.short	(.L_7 - .L_6)
.L_6:
        /*0004*/ 	.word	0x00000082


	//----- nvinfo : EIATTR_KPARAM_INFO
	.align		4
.L_7:
        /*0008*/ 	.byte	0x04, 0x17
        /*000a*/ 	.short	(.L_9 - .L_8)
.L_8:
        /*000c*/ 	.word	0x00000000
        /*0010*/ 	.short	0x0006
        /*0012*/ 	.short	0x0024
        /*0014*/ 	.byte	0x00, 0xf0, 0x11, 0x00


	//----- nvinfo : EIATTR_KPARAM_INFO
	.align		4
.L_9:
        /*0018*/ 	.byte	0x04, 0x17
        /*001a*/ 	.short	(.L_11 - .L_10)
.L_10:
        /*001c*/ 	.word	0x00000000
        /*0020*/ 	.short	0x0005
        /*0022*/ 	.short	0x0020
        /*0024*/ 	.byte	0x00, 0xf0, 0x11, 0x00


	//----- nvinfo : EIATTR_KPARAM_INFO
	.align		4
.L_11:
        /*0028*/ 	.byte	0x04, 0x17
        /*002a*/ 	.short	(.L_13 - .L_12)
.L_12:
        /*002c*/ 	.word	0x00000000
        /*0030*/ 	.short	0x0004
        /*0032*/ 	.short	0x001c
        /*0034*/ 	.byte	0x00, 0xf0, 0x11, 0x00


	//----- nvinfo : EIATTR_KPARAM_INFO
	.align		4
.L_13:
        /*0038*/ 	.byte	0x04, 0x17
        /*003a*/ 	.short	(.L_15 - .L_14)
.L_14:
        /*003c*/ 	.word	0x00000000
        /*0040*/ 	.short	0x0003
        /*0042*/ 	.short	0x0018
        /*0044*/ 	.byte	0x00, 0xf0, 0x11, 0x00


	//----- nvinfo : EIATTR_KPARAM_INFO
	.align		4
.L_15:
        /*0048*/ 	.byte	0x04, 0x17
        /*004a*/ 	.short	(.L_17 - .L_16)
.L_16:
        /*004c*/ 	.word	0x00000000
        /*0050*/ 	.short	0x0002
        /*0052*/ 	.short	0x0010
        /*0054*/ 	.byte	0x00, 0xf5, 0x21, 0x00


	//----- nvinfo : EIATTR_KPARAM_INFO
	.align		4
.L_17:
        /*0058*/ 	.byte	0x04, 0x17
        /*005a*/ 	.short	(.L_19 - .L_18)
.L_18:
        /*005c*/ 	.word	0x00000000
        /*0060*/ 	.short	0x0001
        /*0062*/ 	.short	0x0008
        /*0064*/ 	.byte	0x00, 0xf5, 0x21, 0x00


	//----- nvinfo : EIATTR_KPARAM_INFO
	.align		4
.L_19:
        /*0068*/ 	.byte	0x04, 0x17
        /*006a*/ 	.short	(.L_21 - .L_20)
.L_20:
        /*006c*/ 	.word	0x00000000
        /*0070*/ 	.short	0x0000
        /*0072*/ 	.short	0x0000
        /*0074*/ 	.byte	0x00, 0xf5, 0x21, 0x00


	//----- nvinfo : EIATTR_SPARSE_MMA_MASK
	.align		4
.L_21:
        /*0078*/ 	.byte	0x03, 0x50
        /*007a*/ 	.short	0x0000


	//----- nvinfo : EIATTR_MAXREG_COUNT
	.align		4
        /*007c*/ 	.byte	0x03, 0x1b
        /*007e*/ 	.short	0x00ff


	//----- nvinfo : EIATTR_NUM_BARRIERS
	.align		4
        /*0080*/ 	.byte	0x02, 0x4c
        /*0082*/ 	.byte	0x01
	.zero		1


	//----- nvinfo : EIATTR_MERCURY_ISA_VERSION
	.align		4
        /*0084*/ 	.byte	0x03, 0x5f
        /*0086*/ 	.short	0x0101


	//----- nvinfo : EIATTR_VRC_CTA_INIT_COUNT
	.align		4
        /*0088*/ 	.byte	0x02, 0x4a
	.zero		1
	.zero		1


	//----- nvinfo : EIATTR_EXIT_INSTR_OFFSETS
	.align		4
        /*008c*/ 	.byte	0x04, 0x1c
        /*008e*/ 	.short	(.L_23 - .L_22)


	//   ....[0]....
.L_22:
        /*0090*/ 	.word	0x00000af0


	//   ....[1]....
        /*0094*/ 	.word	0x00000b50


	//----- nvinfo : EIATTR_CBANK_PARAM_SIZE
	.align		4
.L_23:
        /*0098*/ 	.byte	0x03, 0x19
        /*009a*/ 	.short	0x0028


	//----- nvinfo : EIATTR_PARAM_CBANK
	.align		4
        /*009c*/ 	.byte	0x04, 0x0a
        /*009e*/ 	.short	(.L_25 - .L_24)
	.align		4
.L_24:
        /*00a0*/ 	.word	index@(.nv.constant0._Z26kernel_standard_tiled_gemmP6__halfS0_S0_iiii)
        /*00a4*/ 	.short	0x0380
        /*00a6*/ 	.short	0x0028


	//----- nvinfo : EIATTR_SW_WAR
	.align		4
.L_25:
        /*00a8*/ 	.byte	0x04, 0x36
        /*00aa*/ 	.short	(.L_27 - .L_26)
.L_26:
        /*00ac*/ 	.word	0x00000008
.L_27:


//--------------------- .nv.callgraph             --------------------------
	.section	.nv.callgraph,"",@"SHT_CUDA_CALLGRAPH"
	.align	4
	.sectionentsize	8
	.align		4
        /*0000*/ 	.word	0x00000000
	.align		4
        /*0004*/ 	.word	0xffffffff
	.align		4
        /*0008*/ 	.word	0x00000000
	.align		4
        /*000c*/ 	.word	0xfffffffe
	.align		4
        /*0010*/ 	.word	0x00000000
	.align		4
        /*0014*/ 	.word	0xfffffffd
	.align		4
        /*0018*/ 	.word	0x00000000
	.align		4
        /*001c*/ 	.word	0xfffffffc


//--------------------- .text._Z26kernel_standard_tiled_gemmP6__halfS0_S0_iiii --------------------------
	.section	.text._Z26kernel_standard_tiled_gemmP6__halfS0_S0_iiii,"ax",@progbits
	.align	128
        .global         _Z26kernel_standard_tiled_gemmP6__halfS0_S0_iiii
        .type           _Z26kernel_standard_tiled_gemmP6__halfS0_S0_iiii,@function
        .size           _Z26kernel_standard_tiled_gemmP6__halfS0_S0_iiii,(.L_x_8 - _Z26kernel_standard_tiled_gemmP6__halfS0_S0_iiii)
        .other          _Z26kernel_standard_tiled_gemmP6__halfS0_S0_iiii,@"STO_CUDA_ENTRY STV_DEFAULT"
_Z26kernel_standard_tiled_gemmP6__halfS0_S0_iiii:
.text._Z26kernel_standard_tiled_gemmP6__halfS0_S0_iiii:
[----:B------:R-:W-:Y:S08]  /*0000*/  LDC R1, c[0x0][0x37c] ;  /* 0x0000df00ff017b82 */ /* 0x000ff00000000800 */
[----:B------:R-:W0:Y:S01]  /*0010*/  LDC.64 R2, c[0x0][0x3a0] ;  /* 0x0000e800ff027b82 */ /* 0x000e220000000a00 */
[----:B------:R-:W1:Y:S01]  /*0020*/  S2R R8, SR_TID.X ;  /* 0x0000000000087919 */ /* 0x000e620000002100 */
[----:B------:R-:W2:Y:S01]  /*0030*/  LDCU.64 UR6, c[0x0][0x358] ;  /* 0x00006b00ff0677ac */ /* 0x000ea20008000a00 */
[----:B------:R-:W-:-:S05]  /*0040*/  MOV R15, RZ ;  /* 0x000000ff000f7202 */ /* 0x000fca0000000f00 */
[----:B------:R-:W-:Y:S08]  /*0050*/  S2UR UR4, SR_CTAID.Y ;  /* 0x00000000000479c3 */ /* 0x000ff00000002600 */
[----:B------:R-:W1:Y:S01]  /*0060*/  S2UR UR5, SR_CTAID.X ;  /* 0x00000000000579c3 */ /* 0x000e620000002500 */
[----:B0-----:R-:W-:Y:S02]  /*0070*/  IABS R7, R3 ;  /* 0x0000000300077213 */ /* 0x001fe40000000000 */
[----:B------:R-:W-:-:S02]  /*0080*/  IADD3 R2, PT, PT, R3, -0x1, R2 ;  /* 0xffffffff03027810 */ /* 0x000fc40007ffe002 */
[----:B------:R-:W0:Y:S01]  /*0090*/  I2F.RP R0, R7 ;  /* 0x0000000700007306 */ /* 0x000e220000209400 */
[----:B-1----:R-:W-:-:S07]  /*00a0*/  IMAD R10, R3, UR5, R8 ;  /* 0x00000005030a7c24 */ /* 0x002fce000f8e0208 */
[----:B0-----:R-:W0:Y:S02]  /*00b0*/  MUFU.RCP R0, R0 ;  /* 0x0000000000007308 */ /* 0x001e240000001000 */
[----:B0-----:R-:W-:-:S06]  /*00c0*/  IADD3 R4, PT, PT, R0, 0xffffffe, RZ ;  /* 0x0ffffffe00047810 */ /* 0x001fcc0007ffe0ff */
[----:B------:R0:W1:Y:S02]  /*00d0*/  F2I.FTZ.U32.TRUNC.NTZ R5, R4 ;  /* 0x0000000400057305 */ /* 0x000064000021f000 */
[----:B0-----:R-:W-:Y:S02]  /*00e0*/  HFMA2 R4, -RZ, RZ, 0, 0 ;  /* 0x00000000ff047431 */ /* 0x001fe400000001ff */
[----:B-1----:R-:W-:-:S04]  /*00f0*/  IMAD.MOV R6, RZ, RZ, -R5 ;  /* 0x000000ffff067224 */ /* 0x002fc800078e0a05 */
[----:B------:R-:W-:Y:S01]  /*0100*/  IMAD R9, R6, R7, RZ ;  /* 0x0000000706097224 */ /* 0x000fe200078e02ff */
[----:B------:R-:W-:Y:S02]  /*0110*/  IABS R6, R2 ;  /* 0x0000000200067213 */ /* 0x000fe40000000000 */
[----:B------:R-:W-:Y:S01]  /*0120*/  LOP3.LUT R2, R2, R3, RZ, 0x3c, !PT ;  /* 0x0000000302027212 */ /* 0x000fe200078e3cff */
[----:B------:R-:W-:-:S03]  /*0130*/  IMAD.HI.U32 R5, R5, R9, R4 ;  /* 0x0000000905057227 */ /* 0x000fc600078e0004 */
[----:B------:R-:W-:-:S03]  /*0140*/  ISETP.GE.AND P1, PT, R2, RZ, PT ;  /* 0x000000ff0200720c */ /* 0x000fc60003f26270 */
[----:B------:R-:W-:-:S04]  /*0150*/  IMAD.HI.U32 R9, R5, R6, RZ ;  /* 0x0000000605097227 */ /* 0x000fc800078e00ff */
[----:B------:R-:W-:-:S04]  /*0160*/  IMAD.MOV R0, RZ, RZ, -R9 ;  /* 0x000000ffff007224 */ /* 0x000fc800078e0a09 */
[----:B------:R-:W-:-:S05]  /*0170*/  IMAD R0, R7, R0, R6 ;  /* 0x0000000007007224 */ /* 0x000fca00078e0206 */
[----:B------:R-:W-:-:S13]  /*0180*/  ISETP.GT.U32.AND P2, PT, R7, R0, PT ;  /* 0x000000000700720c */ /* 0x000fda0003f44070 */
[-C--:B------:R-:W-:Y:S01]  /*0190*/  @!P2 IADD3 R0, PT, PT, R0, -R7.reuse, RZ ;  /* 0x800000070000a210 */ /* 0x080fe20007ffe0ff */
[----:B------:R-:W-:Y:S01]  /*01a0*/  @!P2 VIADD R9, R9, 0x1 ;  /* 0x000000010909a836 */ /* 0x000fe20000000000 */
[----:B------:R-:W-:Y:S02]  /*01b0*/  ISETP.NE.AND P2, PT, R3, RZ, PT ;  /* 0x000000ff0300720c */ /* 0x000fe40003f45270 */
[----:B------:R-:W-:Y:S02]  /*01c0*/  ISETP.GE.U32.AND P0, PT, R0, R7, PT ;  /* 0x000000070000720c */ /* 0x000fe40003f06070 */
[----:B------:R-:W0:Y:S11]  /*01d0*/  S2R R0, SR_TID.Y ;  /* 0x0000000000007919 */ /* 0x000e360000002200 */
[----:B------:R-:W-:-:S05]  /*01e0*/  @P0 IADD3 R9, PT, PT, R9, 0x1, RZ ;  /* 0x0000000109090810 */ /* 0x000fca0007ffe0ff */
[----:B------:R-:W-:Y:S01]  /*01f0*/  @!P1 IMAD.MOV R9, RZ, RZ, -R9 ;  /* 0x000000ffff099224 */ /* 0x000fe200078e0a09 */
[----:B------:R-:W-:-:S04]  /*0200*/  @!P2 LOP3.LUT R9, RZ, R3, RZ, 0x33, !PT ;  /* 0x00000003ff09a212 */ /* 0x000fc800078e33ff */
[----:B------:R-:W-:Y:S01]  /*0210*/  ISETP.GE.AND P0, PT, R9, 0x1, PT ;  /* 0x000000010900780c */ /* 0x000fe20003f06270 */
[----:B0-----:R-:W-:-:S12]  /*0220*/  IMAD R11, R3, UR4, R0 ;  /* 0x00000004030b7c24 */ /* 0x001fd8000f8e0200 */
[----:B--2---:R-:W-:Y:S05]  /*0230*/  @!P0 BRA `(.L_x_0) ;  /* 0x0000000800208947 */ /* 0x004fea0003800000 */
[----:B------:R-:W0:Y:S01]  /*0240*/  S2R R5, SR_CgaCtaId ;  /* 0x0000000000057919 */ /* 0x000e220000008800 */
[----:B------:R-:W-:Y:S01]  /*0250*/  IMAD.IADD R4, R8, 0x1, R3 ;  /* 0x0000000108047824 */ /* 0x000fe200078e0203 */
[----:B------:R-:W-:Y:S01]  /*0260*/  MOV R2, 0x400 ;  /* 0x0000040000027802 */ /* 0x000fe20000000f00 */
[CC--:B------:R-:W-:Y:S01]  /*0270*/  IMAD R12, R3.reuse, R3.reuse, RZ ;  /* 0x00000003030c7224 */ /* 0x0c0fe200078e02ff */
[C---:B------:R-:W-:Y:S01]  /*0280*/  LOP3.LUT R14, R3.reuse, 0x7ffffff8, RZ, 0xc0, !PT ;  /* 0x7ffffff8030e7812 */ /* 0x040fe200078ec0ff */
[----:B------:R-:W-:Y:S01]  /*0290*/  IMAD R13, R0, R3, RZ ;  /* 0x00000003000d7224 */ /* 0x000fe200078e02ff */
[----:B------:R-:W-:Y:S01]  /*02a0*/  SHF.L.U32 R4, R4, 0x2, RZ ;  /* 0x0000000204047819 */ /* 0x000fe200000006ff */
[----:B------:R-:W-:Y:S01]  /*02b0*/  IMAD.MOV.U32 R18, RZ, RZ, RZ ;  /* 0x000000ffff127224 */ /* 0x000fe200078e00ff */
[C---:B------:R-:W-:Y:S02]  /*02c0*/  LOP3.LUT R20, R3.reuse, 0x7, RZ, 0xc0, !PT ;  /* 0x0000000703147812 */ /* 0x040fe400078ec0ff */
[----:B------:R-:W-:-:S02]  /*02d0*/  LOP3.LUT R16, R3, 0x3, RZ, 0xc0, !PT ;  /* 0x0000000303107812 */ /* 0x000fc400078ec0ff */
[----:B------:R-:W-:Y:S02]  /*02e0*/  MOV R15, RZ ;  /* 0x000000ff000f7202 */ /* 0x000fe40000000f00 */
[----:B------:R-:W-:Y:S02]  /*02f0*/  IADD3 R17, PT, PT, -R14, RZ, RZ ;  /* 0x000000ff0e117210 */ /* 0x000fe40007ffe1ff */
[----:B0-----:R-:W-:-:S05]  /*0300*/  LEA R2, R5, R2, 0x18 ;  /* 0x0000000205027211 */ /* 0x001fca00078ec0ff */
[--C-:B------:R-:W-:Y:S02]  /*0310*/  IMAD R4, R4, R3, R2.reuse ;  /* 0x0000000304047224 */ /* 0x100fe400078e0202 */
[----:B------:R-:W-:Y:S02]  /*0320*/  IMAD R12, R12, 0x4, R2 ;  /* 0x000000040c0c7824 */ /* 0x000fe400078e0202 */
[----:B------:R-:W-:-:S07]  /*0330*/  VIADD R19, R4, 0x10 ;  /* 0x0000001004137836 */ /* 0x000fce0000000000 */
.L_x_6:
[----:B0-----:R-:W0:Y:S01]  /*0340*/  LDC.64 R2, c[0x0][0x3a0] ;  /* 0x0000e800ff027b82 */ /* 0x001e220000000a00 */
[----:B------:R-:W1:Y:S01]  /*0350*/  LDCU UR5, c[0x0][0x39c] ;  /* 0x00007380ff0577ac */ /* 0x000e620008000800 */
[----:B------:R-:W2:Y:S01]  /*0360*/  LDCU UR4, c[0x0][0x398] ;  /* 0x00007300ff0477ac */ /* 0x000ea20008000800 */
[CC--:B0-----:R-:W-:Y:S02]  /*0370*/  IMAD R23, R18.reuse, R3.reuse, R0 ;  /* 0x0000000312177224 */ /* 0x0c1fe400078e0200 */
[----:B------:R-:W-:-:S03]  /*0380*/  IMAD R21, R18, R3, R8 ;  /* 0x0000000312157224 */ /* 0x000fc600078e0208 */
[-C--:B------:R-:W-:Y:S02]  /*0390*/  ISETP.GE.U32.AND P1, PT, R23, R2.reuse, PT ;  /* 0x000000021700720c */ /* 0x080fe40003f26070 */
[----:B------:R-:W-:Y:S02]  /*03a0*/  ISETP.GE.U32.AND P0, PT, R21, R2, PT ;  /* 0x000000021500720c */ /* 0x000fe40003f06070 */
[----:B-1----:R-:W-:Y:S02]  /*03b0*/  ISETP.GE.OR P1, PT, R10, UR5, P1 ;  /* 0x000000050a007c0c */ /* 0x002fe40008f26670 */
[----:B--2---:R-:W-:-:S11]  /*03c0*/  ISETP.GE.OR P0, PT, R11, UR4, P0 ;  /* 0x000000040b007c0c */ /* 0x004fd60008706670 */
[----:B------:R-:W0:Y:S01]  /*03d0*/  @!P1 LDC.64 R4, c[0x0][0x390] ;  /* 0x0000e400ff049b82 */ /* 0x000e220000000a00 */
[-C--:B------:R-:W-:Y:S02]  /*03e0*/  @!P1 IMAD R23, R10, R2.reuse, R23 ;  /* 0x000000020a179224 */ /* 0x080fe400078e0217 */
[----:B------:R-:W-:-:S05]  /*03f0*/  @!P0 IMAD R21, R11, R2, R21 ;  /* 0x000000020b158224 */ /* 0x000fca00078e0215 */
[----:B------:R-:W1:Y:S01]  /*0400*/  @!P0 LDC.64 R6, c[0x0][0x388] ;  /* 0x0000e200ff068b82 */ /* 0x000e620000000a00 */
[----:B0-----:R-:W-:-:S06]  /*0410*/  @!P1 IMAD.WIDE R4, R23, 0x2, R4 ;  /* 0x0000000217049825 */ /* 0x001fcc00078e0204 */
[----:B------:R-:W2:Y:S01]  /*0420*/  @!P1 LDG.E.U16 R4, desc[UR6][R4.64] ;  /* 0x0000000604049981 */ /* 0x000ea2000c1e1500 */
[----:B-1----:R-:W-:-:S06]  /*0430*/  @!P0 IMAD.WIDE R6, R21, 0x2, R6 ;  /* 0x0000000215068825 */ /* 0x002fcc00078e0206 */
[----:B------:R-:W3:Y:S01]  /*0440*/  @!P0 LDG.E.U16 R6, desc[UR6][R6.64] ;  /* 0x0000000606068981 */ /* 0x000ee2000c1e1500 */
[----:B------:R-:W0:Y:S01]  /*0450*/  S2UR UR5, SR_CgaCtaId ;  /* 0x00000000000579c3 */ /* 0x000e220000008800 */
[----:B------:R-:W-:Y:S01]  /*0460*/  UMOV UR4, 0x400 ;  /* 0x0000040000047882 */ /* 0x000fe20000000000 */
[----:B------:R-:W-:Y:S02]  /*0470*/  IMAD.MOV.U32 R22, RZ, RZ, RZ ;  /* 0x000000ffff167224 */ /* 0x000fe400078e00ff */
[----:B------:R-:W-:Y:S01]  /*0480*/  HFMA2 R2, -RZ, RZ, 0, 0 ;  /* 0x00000000ff027431 */ /* 0x000fe200000001ff */
[----:B------:R-:W-:Y:S01]  /*0490*/  IADD3 R21, PT, PT, R13, R8, RZ ;  /* 0x000000080d157210 */ /* 0x000fe20007ffe0ff */
[----:B------:R-:W-:-:S04]  /*04a0*/  IMAD R23, R8, R3, R0 ;  /* 0x0000000308177224 */ /* 0x000fc800078e0200 */
[----:B------:R-:W-:Y:S01]  /*04b0*/  IMAD R23, R23, 0x4, R12 ;  /* 0x0000000417177824 */ /* 0x000fe200078e020c */
[----:B------:R-:W-:Y:S01]  /*04c0*/  IADD3 R18, PT, PT, R18, R3, RZ ;  /* 0x0000000312127210 */ /* 0x000fe20007ffe0ff */
[----:B0-----:R-:W-:-:S06]  /*04d0*/  ULEA UR4, UR5, UR4, 0x18 ;  /* 0x0000000405047291 */ /* 0x001fcc000f8ec0ff */
[----:B------:R-:W-:Y:S01]  /*04e0*/  LEA R21, R21, UR4, 0x2 ;  /* 0x0000000415157c11 */ /* 0x000fe2000f8e10ff */
[----:B--2---:R-:W-:Y:S01]  /*04f0*/  @!P1 HADD2.F32 R22, -RZ, R4.H0_H0 ;  /* 0x20000004ff169230 */ /* 0x004fe20000004100 */
[----:B------:R-:W-:Y:S01]  /*0500*/  ISETP.GE.AND P1, PT, R3, 0x1, PT ;  /* 0x000000010300780c */ /* 0x000fe20003f26270 */
[----:B---3--:R-:W-:-:S05]  /*0510*/  @!P0 HADD2.F32 R2, -RZ, R6.H0_H0 ;  /* 0x20000006ff028230 */ /* 0x008fca0000004100 */
[----:B------:R0:W-:Y:S04]  /*0520*/  STS [R21], R2 ;  /* 0x0000000215007388 */ /* 0x0001e80000000800 */
[----:B------:R0:W-:Y:S01]  /*0530*/  STS [R23], R22 ;  /* 0x0000001617007388 */ /* 0x0001e20000000800 */
[----:B------:R-:W-:Y:S01]  /*0540*/  BAR.SYNC.DEFER_BLOCKING 0x0 ;  /* 0x0000000000007b1d */ /* 0x000fe20000010000 */
[----:B------:R-:W-:-:S05]  /*0550*/  ISETP.GE.AND P0, PT, R18, R9, PT ;  /* 0x000000091200720c */ /* 0x000fca0003f06270 */
[----:B------:R-:W-:Y:S08]  /*0560*/  @!P1 BRA `(.L_x_1) ;  /* 0x00000004004c9947 */ /* 0x000ff00003800000 */
[----:B------:R-:W-:Y:S01]  /*0570*/  ISETP.GE.U32.AND P1, PT, R3, 0x8, PT ;  /* 0x000000080300780c */ /* 0x000fe20003f26070 */
[----:B0-----:R-:W-:-:S12]  /*0580*/  IMAD.MOV.U32 R2, RZ, RZ, RZ ;  /* 0x000000ffff027224 */ /* 0x001fd800078e00ff */
[----:B------:R-:W-:Y:S05]  /*0590*/  @!P1 BRA `(.L_x_2) ;  /* 0x0000000000889947 */ /* 0x000fea0003800000 */
[----:B------:R-:W-:Y:S01]  /*05a0*/  LEA R5, R13, UR4, 0x2 ;  /* 0x000000040d057c11 */ /* 0x000fe2000f8e10ff */
[----:B------:R-:W-:Y:S01]  /*05b0*/  IMAD.MOV.U32 R4, RZ, RZ, R17 ;  /* 0x000000ffff047224 */ /* 0x000fe200078e0011 */
[----:B------:R-:W-:Y:S02]  /*05c0*/  MOV R2, R19 ;  /* 0x0000001300027202 */ /* 0x000fe40000000f00 */
[----:B------:R-:W-:-:S07]  /*05d0*/  IADD3 R5, PT, PT, R5, 0x10, RZ ;  /* 0x0000001005057810 */ /* 0x000fce0007ffe0ff */
.L_x_3:
[----:B------:R-:W-:Y:S01]  /*05e0*/  LDS R24, [R5+-0x10] ;  /* 0xfffff00005187984 */ /* 0x000fe20000000800 */
[----:B------:R-:W-:-:S03]  /*05f0*/  VIADD R4, R4, 0x8 ;  /* 0x0000000804047836 */ /* 0x000fc60000000000 */
[----:B------:R-:W0:Y:S02]  /*0600*/  LDS R23, [R2+-0x10] ;  /* 0xfffff00002177984 */ /* 0x000e240000000800 */
[----:B------:R-:W-:Y:S02]  /*0610*/  ISETP.NE.AND P1, PT, R4, RZ, PT ;  /* 0x000000ff0400720c */ /* 0x000fe40003f25270 */
[----:B------:R-:W-:Y:S04]  /*0620*/  LDS R26, [R5+-0xc] ;  /* 0xfffff400051a7984 */ /* 0x000fe80000000800 */
[----:B------:R-:W1:Y:S04]  /*0630*/  LDS R25, [R2+-0xc] ;  /* 0xfffff40002197984 */ /* 0x000e680000000800 */
[----:B------:R-:W-:Y:S04]  /*0640*/  LDS R22, [R5+-0x8] ;  /* 0xfffff80005167984 */ /* 0x000fe80000000800 */
[----:B------:R-:W2:Y:S04]  /*0650*/  LDS R21, [R2+-0x8] ;  /* 0xfffff80002157984 */ /* 0x000ea80000000800 */
[----:B------:R-:W-:Y:S04]  /*0660*/  LDS R6, [R5+-0x4] ;  /* 0xfffffc0005067984 */ /* 0x000fe80000000800 */
[----:B------:R-:W3:Y:S01]  /*0670*/  LDS R7, [R2+-0x4] ;  /* 0xfffffc0002077984 */ /* 0x000ee20000000800 */
[----:B0-----:R-:W-:-:S03]  /*0680*/  FFMA R23, R24, R23, R15 ;  /* 0x0000001718177223 */ /* 0x001fc6000000000f */
[----:B------:R-:W-:Y:S04]  /*0690*/  LDS R24, [R5] ;  /* 0x0000000005187984 */ /* 0x000fe80000000800 */
[----:B------:R-:W0:Y:S01]  /*06a0*/  LDS R15, [R2] ;  /* 0x00000000020f7984 */ /* 0x000e220000000800 */
[----:B-1----:R-:W-:-:S03]  /*06b0*/  FFMA R23, R26, R25, R23 ;  /* 0x000000191a177223 */ /* 0x002fc60000000017 */
[----:B------:R-:W-:Y:S04]  /*06c0*/  LDS R25, [R5+0xc] ;  /* 0x00000c0005197984 */ /* 0x000fe80000000800 */
[----:B------:R-:W-:Y:S01]  /*06d0*/  LDS R26, [R2+0xc] ;  /* 0x00000c00021a7984 */ /* 0x000fe20000000800 */
[----:B--2---:R-:W-:-:S03]  /*06e0*/  FFMA R23, R22, R21, R23 ;  /* 0x0000001516177223 */ /* 0x004fc60000000017 */
[----:B------:R-:W-:Y:S04]  /*06f0*/  LDS R21, [R5+0x4] ;  /* 0x0000040005157984 */ /* 0x000fe80000000800 */
[----:B------:R-:W1:Y:S01]  /*0700*/  LDS R22, [R2+0x4] ;  /* 0x0000040002167984 */ /* 0x000e620000000800 */
[----:B---3--:R-:W-:-:S03]  /*0710*/  FFMA R7, R6, R7, R23 ;  /* 0x0000000706077223 */ /* 0x008fc60000000017 */
[----:B------:R2:W-:Y:S04]  /*0720*/  LDS R6, [R5+0x8] ;  /* 0x0000080005067984 */ /* 0x0005e80000000800 */
[----:B------:R3:W4:Y:S01]  /*0730*/  LDS R23, [R2+0x8] ;  /* 0x0000080002177984 */ /* 0x0007220000000800 */
[----:B--2---:R-:W-:Y:S01]  /*0740*/  IADD3 R5, PT, PT, R5, 0x20, RZ ;  /* 0x0000002005057810 */ /* 0x004fe20007ffe0ff */
[----:B---3--:R-:W-:Y:S02]  /*0750*/  VIADD R2, R2, 0x20 ;  /* 0x0000002002027836 */ /* 0x008fe40000000000 */
[----:B0-----:R-:W-:-:S04]  /*0760*/  FFMA R24, R24, R15, R7 ;  /* 0x0000000f18187223 */ /* 0x001fc80000000007 */
[----:B-1----:R-:W-:-:S04]  /*0770*/  FFMA R21, R21, R22, R24 ;  /* 0x0000001615157223 */ /* 0x002fc80000000018 */
[----:B----4-:R-:W-:-:S04]  /*0780*/  FFMA R6, R6, R23, R21 ;  /* 0x0000001706067223 */ /* 0x010fc80000000015 */
[----:B------:R-:W-:Y:S01]  /*0790*/  FFMA R15, R25, R26, R6 ;  /* 0x0000001a190f7223 */ /* 0x000fe20000000006 */
[----:B------:R-:W-:Y:S06]  /*07a0*/  @P1 BRA `(.L_x_3) ;  /* 0xfffffffc008c1947 */ /* 0x000fec000383ffff */
[----:B------:R-:W-:-:S07]  /*07b0*/  MOV R2, R14 ;  /* 0x0000000e00027202 */ /* 0x000fce0000000f00 */
.L_x_2:
[----:B------:R-:W-:-:S13]  /*07c0*/  ISETP.NE.AND P1, PT, R20, RZ, PT ;  /* 0x000000ff1400720c */ /* 0x000fda0003f25270 */
[----:B------:R-:W-:Y:S05]  /*07d0*/  @!P1 BRA `(.L_x_1) ;  /* 0x0000000000b09947 */ /* 0x000fea0003800000 */
[----:B------:R-:W-:Y:S01]  /*07e0*/  VIADD R4, R20, 0xffffffff ;  /* 0xffffffff14047836 */ /* 0x000fe20000000000 */
[----:B------:R-:W-:-:S04]  /*07f0*/  ISETP.NE.AND P2, PT, R16, RZ, PT ;  /* 0x000000ff1000720c */ /* 0x000fc80003f45270 */
[----:B------:R-:W-:-:S13]  /*0800*/  ISETP.GE.U32.AND P1, PT, R4, 0x3, PT ;  /* 0x000000030400780c */ /* 0x000fda0003f26070 */
[----:B------:R-:W-:Y:S05]  /*0810*/  @!P1 BRA `(.L_x_4) ;  /* 0x0000000000449947 */ /* 0x000fea0003800000 */
[----:B------:R-:W-:Y:S01]  /*0820*/  IADD3 R4, PT, PT, R13, R2, RZ ;  /* 0x000000020d047210 */ /* 0x000fe20007ffe0ff */
[----:B------:R-:W-:Y:S01]  /*0830*/  IMAD R5, R8, R3, R2 ;  /* 0x0000000308057224 */ /* 0x000fe200078e0202 */
[----:B------:R-:W-:Y:S02]  /*0840*/  IADD3 R2, PT, PT, R2, 0x4, RZ ;  /* 0x0000000402027810 */ /* 0x000fe40007ffe0ff */
[----:B------:R-:W-:Y:S01]  /*0850*/  LEA R4, R4, UR4, 0x2 ;  /* 0x0000000404047c11 */ /* 0x000fe2000f8e10ff */
[----:B------:R-:W-:-:S04]  /*0860*/  IMAD R5, R5, 0x4, R12 ;  /* 0x0000000405057824 */ /* 0x000fc800078e020c */
[----:B------:R-:W-:Y:S04]  /*0870*/  LDS R6, [R4] ;  /* 0x0000000004067984 */ /* 0x000fe80000000800 */
[----:B------:R-:W0:Y:S04]  /*0880*/  LDS R7, [R5] ;  /* 0x0000000005077984 */ /* 0x000e280000000800 */
[----:B------:R-:W-:Y:S04]  /*0890*/  LDS R21, [R4+0x4] ;  /* 0x0000040004157984 */ /* 0x000fe80000000800 */
[----:B------:R-:W1:Y:S04]  /*08a0*/  LDS R22, [R5+0x4] ;  /* 0x0000040005167984 */ /* 0x000e680000000800 */
[----:B------:R-:W-:Y:S04]  /*08b0*/  LDS R23, [R4+0x8] ;  /* 0x0000080004177984 */ /* 0x000fe80000000800 */
[----:B------:R-:W2:Y:S04]  /*08c0*/  LDS R24, [R5+0x8] ;  /* 0x0000080005187984 */ /* 0x000ea80000000800 */
[----:B------:R-:W-:Y:S04]  /*08d0*/  LDS R25, [R4+0xc] ;  /* 0x00000c0004197984 */ /* 0x000fe80000000800 */
[----:B------:R-:W3:Y:S01]  /*08e0*/  LDS R26, [R5+0xc] ;  /* 0x00000c00051a7984 */ /* 0x000ee20000000800 */
[----:B0-----:R-:W-:-:S04]  /*08f0*/  FFMA R6, R6, R7, R15 ;  /* 0x0000000706067223 */ /* 0x001fc8000000000f */
[----:B-1----:R-:W-:-:S04]  /*0900*/  FFMA R6, R21, R22, R6 ;  /* 0x0000001615067223 */ /* 0x002fc80000000006 */
[----:B--2---:R-:W-:-:S04]  /*0910*/  FFMA R6, R23, R24, R6 ;  /* 0x0000001817067223 */ /* 0x004fc80000000006 */
[----:B---3--:R-:W-:-:S07]  /*0920*/  FFMA R15, R25, R26, R6 ;  /* 0x0000001a190f7223 */ /* 0x008fce0000000006 */
.L_x_4:
[----:B------:R-:W-:Y:S05]  /*0930*/  @!P2 BRA `(.L_x_1) ;  /* 0x000000000058a947 */ /* 0x000fea0003800000 */
[----:B------:R-:W-:Y:S02]  /*0940*/  ISETP.NE.AND P1, PT, R16, 0x1, PT ;  /* 0x000000011000780c */ /* 0x000fe40003f25270 */
[----:B------:R-:W-:-:S11]  /*0950*/  LOP3.LUT P2, RZ, R3, 0x1, RZ, 0xc0, !PT ;  /* 0x0000000103ff7812 */ /* 0x000fd6000784c0ff */
[----:B------:R-:W-:Y:S05]  /*0960*/  @!P1 BRA `(.L_x_5) ;  /* 0x00000000002c9947 */ /* 0x000fea0003800000 */
[--C-:B------:R-:W-:Y:S02]  /*0970*/  IMAD.IADD R4, R13, 0x1, R2.reuse ;  /* 0x000000010d047824 */ /* 0x100fe400078e0202 */
[----:B------:R-:W-:Y:S02]  /*0980*/  IMAD R5, R8, R3, R2 ;  /* 0x0000000308057224 */ /* 0x000fe400078e0202 */
[----:B------:R-:W-:Y:S01]  /*0990*/  VIADD R2, R2, 0x2 ;  /* 0x0000000202027836 */ /* 0x000fe20000000000 */
[----:B------:R-:W-:Y:S02]  /*09a0*/  LEA R4, R4, UR4, 0x2 ;  /* 0x0000000404047c11 */ /* 0x000fe4000f8e10ff */
[----:B------:R-:W-:-:S03]  /*09b0*/  LEA R5, R5, R12, 0x2 ;  /* 0x0000000c05057211 */ /* 0x000fc600078e10ff */
[----:B------:R-:W-:Y:S04]  /*09c0*/  LDS R6, [R4] ;  /* 0x0000000004067984 */ /* 0x000fe80000000800 */
[----:B------:R-:W0:Y:S04]  /*09d0*/  LDS R7, [R5] ;  /* 0x0000000005077984 */ /* 0x000e280000000800 */
[----:B------:R-:W-:Y:S04]  /*09e0*/  LDS R21, [R4+0x4] ;  /* 0x0000040004157984 */ /* 0x000fe80000000800 */
[----:B------:R-:W1:Y:S01]  /*09f0*/  LDS R22, [R5+0x4] ;  /* 0x0000040005167984 */ /* 0x000e620000000800 */
[----:B0-----:R-:W-:-:S04]  /*0a00*/  FFMA R6, R6, R7, R15 ;  /* 0x0000000706067223 */ /* 0x001fc8000000000f */
[----:B-1----:R-:W-:-:S07]  /*0a10*/  FFMA R15, R21, R22, R6 ;  /* 0x00000016150f7223 */ /* 0x002fce0000000006 */
.L_x_5:
[----:B------:R-:W-:Y:S05]  /*0a20*/  @!P2 BRA `(.L_x_1) ;  /* 0x00000000001ca947 */ /* 0x000fea0003800000 */
[----:B------:R-:W-:Y:S01]  /*0a30*/  IMAD R3, R8, R3, R2 ;  /* 0x0000000308037224 */ /* 0x000fe200078e0202 */
[----:B------:R-:W-:-:S04]  /*0a40*/  IADD3 R2, PT, PT, R13, R2, RZ ;  /* 0x000000020d027210 */ /* 0x000fc80007ffe0ff */
[----:B------:R-:W-:Y:S02]  /*0a50*/  LEA R2, R2, UR4, 0x2 ;  /* 0x0000000402027c11 */ /* 0x000fe4000f8e10ff */
[----:B------:R-:W-:-:S04]  /*0a60*/  LEA R3, R3, R12, 0x2 ;  /* 0x0000000c03037211 */ /* 0x000fc800078e10ff */
[----:B------:R-:W-:Y:S04]  /*0a70*/  LDS R2, [R2] ;  /* 0x0000000002027984 */ /* 0x000fe80000000800 */
[----:B------:R-:W0:Y:S02]  /*0a80*/  LDS R3, [R3] ;  /* 0x0000000003037984 */ /* 0x000e240000000800 */
[----:B0-----:R-:W-:-:S07]  /*0a90*/  FFMA R15, R2, R3, R15 ;  /* 0x00000003020f7223 */ /* 0x001fce000000000f */
.L_x_1:
[----:B------:R-:W-:Y:S06]  /*0aa0*/  BAR.SYNC.DEFER_BLOCKING 0x0 ;  /* 0x0000000000007b1d */ /* 0x000fec0000010000 */
[----:B------:R-:W-:Y:S05]  /*0ab0*/  @!P0 BRA `(.L_x_6) ;  /* 0xfffffff800208947 */ /* 0x000fea000383ffff */
.L_x_0:
[----:B------:R-:W1:Y:S02]  /*0ac0*/  LDCU.64 UR4, c[0x0][0x398] ;  /* 0x00007300ff0477ac */ /* 0x000e640008000a00 */
[----:B-1----:R-:W-:-:S04]  /*0ad0*/  ISETP.GE.AND P0, PT, R10, UR5, PT ;  /* 0x000000050a007c0c */ /* 0x002fc8000bf06270 */
[----:B------:R-:W-:-:S13]  /*0ae0*/  ISETP.GE.OR P0, PT, R11, UR4, P0 ;  /* 0x000000040b007c0c */ /* 0x000fda0008706670 */
[----:B------:R-:W-:Y:S05]  /*0af0*/  @P0 EXIT ;  /* 0x000000000000094d */ /* 0x000fea0003800000 */
[----:B0-----:R-:W0:Y:S01]  /*0b00*/  LDC.64 R2, c[0x0][0x380] ;  /* 0x0000e000ff027b82 */ /* 0x001e220000000a00 */
[----:B------:R-:W-:Y:S01]  /*0b10*/  IMAD R11, R11, UR5, R10 ;  /* 0x000000050b0b7c24 */ /* 0x000fe2000f8e020a */
[----:B------:R-:W-:-:S03]  /*0b20*/  F2FP.F16.F32.PACK_AB R15, RZ, R15 ;  /* 0x0000000fff0f723e */ /* 0x000fc600000000ff */
[----:B0-----:R-:W-:-:S05]  /*0b30*/  IMAD.WIDE R2, R11, 0x2, R2 ;  /* 0x000000020b027825 */ /* 0x001fca00078e0202 */
[----:B------:R-:W-:Y:S01]  /*0b40*/  STG.E.U16 desc[UR6][R2.64], R15 ;  /* 0x0000000f02007986 */ /* 0x000fe2000c101506 */
[----:B------:R-:W-:Y:S05]  /*0b50*/  EXIT ;  /* 0x000000000000794d */ /* 0x000fea0003800000 */
.L_x_7:
[----:B------:R-:W-:-:S00]  /*0b60*/  BRA `(.L_x_7) ;  /* 0xfffffffc00fc7947 */ /* 0x000fc0000383ffff */
[----:B------:R-:W-:-:S00]  /*0b70*/  NOP ;  /* 0x0000000000007918 */ /* 0x000fc00000000000 */
        /* <DEDUP_REMOVED lines=8> */
.L_x_8:


//--------------------- .nv.shared._Z26kernel_standard_tiled_gemmP6__halfS0_S0_iiii --------------------------
	.section	.nv.shared._Z26kernel_standard_tiled_gemmP6__halfS0_S0_iiii,"aw",@nobits
	.sectionflags	@""
	.align	16
	.zero		1024


//--------------------- .nv.shared.reserved.0     --------------------------
	.section	.nv.shared.reserved.0,"aw",@nobits
	.weak		__nv_reservedSMEM_offset_0_alias
	.size		__nv_reservedSMEM_offset_0_alias, 0, 64
	.other		__nv_reservedSMEM_offset_0_alias,@"STO_CUDA_RESERVED_SHARED STV_DEFAULT"
__nv_reservedSMEM_offset_0_alias:
	.zero		0
	.zero		64


//--------------------- .nv.constant0._Z26kernel_standard_tiled_gemmP6__halfS0_S0_iiii --------------------------
	.section	.nv.constant0._Z26kernel_standard_tiled_gemmP6__halfS0_S0_iiii,"a",@progbits
	.sectionflags	@""
	.align	4
.nv.constant0._Z26kernel_standard_tiled_gemmP6__halfS0_S0_iiii:
	.zero		936


//--------------------- SYMBOLS --------------------------

	.type		.nv.reservedSmem.offset0,@object
	.size		.nv.reservedSmem.offset0,0x4
	.type		.nv.reservedSmem.cap,@object
	.size		.nv.reservedSmem.cap,0x4
